	.headerflags	@"EF_CUDA_TEXMODE_UNIFIED EF_CUDA_64BIT_ADDRESS EF_CUDA_ACCELERATORS EF_CUDA_SM90 EF_CUDA_VIRTUAL_SM(EF_CUDA_SM90)"
	.elftype	@"ET_EXEC"


//--------------------- .nv.info                  --------------------------
	.section	.nv.info,"",@"SHT_CUDA_INFO"
	.align	4


	//----- nvinfo : EIATTR_REGCOUNT
	.align		4
        /*0000*/ 	.byte	0x04, 0x2f
        /*0002*/ 	.short	(.L_3 - .L_2)
	.align		4
.L_2:
        /*0004*/ 	.word	index@(triton_poi_fused__native_batch_norm_legit_no_training__unsafe_index_relu_36)
        /*0008*/ 	.word	0x00000020


	//----- nvinfo : EIATTR_MIN_STACK_SIZE
	.align		4
.L_3:
        /*000c*/ 	.byte	0x04, 0x12
        /*000e*/ 	.short	(.L_5 - .L_4)
	.align		4
.L_4:
        /*0010*/ 	.word	index@(triton_poi_fused__native_batch_norm_legit_no_training__unsafe_index_relu_36)
        /*0014*/ 	.word	0x00000000


	//----- nvinfo : EIATTR_FRAME_SIZE
	.align		4
.L_5:
        /*0018*/ 	.byte	0x04, 0x11
        /*001a*/ 	.short	(.L_7 - .L_6)
	.align		4
.L_6:
        /*001c*/ 	.word	index@(triton_poi_fused__native_batch_norm_legit_no_training__unsafe_index_relu_36)
        /*0020*/ 	.word	0x00000000


	//----- nvinfo : EIATTR_MIN_STACK_SIZE
	.align		4
.L_7:
        /*0024*/ 	.byte	0x04, 0x12
        /*0026*/ 	.short	(.L_9 - .L_8)
	.align		4
.L_8:
        /*0028*/ 	.word	index@(triton_poi_fused__native_batch_norm_legit_no_training__unsafe_index_relu_36)
        /*002c*/ 	.word	0x00000000
.L_9:


//--------------------- .nv.info.triton_poi_fused__native_batch_norm_legit_no_training__unsafe_index_relu_36 --------------------------
	.section	.nv.info.triton_poi_fused__native_batch_norm_legit_no_training__unsafe_index_relu_36,"",@"SHT_CUDA_INFO"
	.sectionflags	@""
	.align	4


	//----- nvinfo : EIATTR_CUDA_API_VERSION
	.align		4
        /*0000*/ 	.byte	0x04, 0x37
        /*0002*/ 	.short	(.L_11 - .L_10)
.L_10:
        /*0004*/ 	.word	0x0000007c


	//----- nvinfo : EIATTR_KPARAM_INFO
	.align		4
.L_11:
        /*0008*/ 	.byte	0x04, 0x17
        /*000a*/ 	.short	(.L_13 - .L_12)
.L_12:
        /*000c*/ 	.word	0x00000000
        /*0010*/ 	.short	0x0007
        /*0012*/ 	.short	0x0038
        /*0014*/ 	.byte	0x00, 0xf0, 0x11, 0x00


	//----- nvinfo : EIATTR_KPARAM_INFO
	.align		4
.L_13:
        /*0018*/ 	.byte	0x04, 0x17
        /*001a*/ 	.short	(.L_15 - .L_14)
.L_14:
        /*001c*/ 	.word	0x00000000
        /*0020*/ 	.short	0x0006
        /*0022*/ 	.short	0x0030
        /*0024*/ 	.byte	0x00, 0xf4, 0x21, 0x00


	//----- nvinfo : EIATTR_KPARAM_INFO
	.align		4
.L_15:
        /*0028*/ 	.byte	0x04, 0x17
        /*002a*/ 	.short	(.L_17 - .L_16)
.L_16:
        /*002c*/ 	.word	0x00000000
        /*0030*/ 	.short	0x0005
        /*0032*/ 	.short	0x0028
        /*0034*/ 	.byte	0x00, 0xf4, 0x21, 0x00


	//----- nvinfo : EIATTR_KPARAM_INFO
	.align		4
.L_17:
        /*0038*/ 	.byte	0x04, 0x17
        /*003a*/ 	.short	(.L_19 - .L_18)
.L_18:
        /*003c*/ 	.word	0x00000000
        /*0040*/ 	.short	0x0004
        /*0042*/ 	.short	0x0020
        /*0044*/ 	.byte	0x00, 0xf4, 0x21, 0x00


	//----- nvinfo : EIATTR_KPARAM_INFO
	.align		4
.L_19:
        /*0048*/ 	.byte	0x04, 0x17
        /*004a*/ 	.short	(.L_21 - .L_20)
.L_20:
        /*004c*/ 	.word	0x00000000
        /*0050*/ 	.short	0x0003
        /*0052*/ 	.short	0x0018
        /*0054*/ 	.byte	0x00, 0xf4, 0x21, 0x00


	//----- nvinfo : EIATTR_KPARAM_INFO
	.align		4
.L_21:
        /*0058*/ 	.byte	0x04, 0x17
        /*005a*/ 	.short	(.L_23 - .L_22)
.L_22:
        /*005c*/ 	.word	0x00000000
        /*0060*/ 	.short	0x0002
        /*0062*/ 	.short	0x0010
        /*0064*/ 	.byte	0x00, 0xf4, 0x21, 0x00


	//----- nvinfo : EIATTR_KPARAM_INFO
	.align		4
.L_23:
        /*0068*/ 	.byte	0x04, 0x17
        /*006a*/ 	.short	(.L_25 - .L_24)
.L_24:
        /*006c*/ 	.word	0x00000000
        /*0070*/ 	.short	0x0001
        /*0072*/ 	.short	0x0008
        /*0074*/ 	.byte	0x00, 0xf4, 0x21, 0x00


	//----- nvinfo : EIATTR_KPARAM_INFO
	.align		4
.L_25:
        /*0078*/ 	.byte	0x04, 0x17
        /*007a*/ 	.short	(.L_27 - .L_26)
.L_26:
        /*007c*/ 	.word	0x00000000
        /*0080*/ 	.short	0x0000
        /*0082*/ 	.short	0x0000
        /*0084*/ 	.byte	0x00, 0xf4, 0x21, 0x00


	//----- nvinfo : EIATTR_SPARSE_MMA_MASK
	.align		4
.L_27:
        /*0088*/ 	.byte	0x03, 0x50
        /*008a*/ 	.short	0x0000


	//----- nvinfo : EIATTR_MAXREG_COUNT
	.align		4
        /*008c*/ 	.byte	0x03, 0x1b
        /*008e*/ 	.short	0x00ff


	//----- nvinfo : EIATTR_EXIT_INSTR_OFFSETS
	.align		4
        /*0090*/ 	.byte	0x04, 0x1c
        /*0092*/ 	.short	(.L_29 - .L_28)


	//   ....[0]....
.L_28:
        /*0094*/ 	.word	0x00000cf0


	//----- nvinfo : EIATTR_REQNTID
	.align		4
.L_29:
        /*0098*/ 	.byte	0x04, 0x10
        /*009a*/ 	.short	(.L_31 - .L_30)
.L_30:
        /*009c*/ 	.word	0x00000080
        /*00a0*/ 	.word	0x00000001
        /*00a4*/ 	.word	0x00000001


	//----- nvinfo : EIATTR_CBANK_PARAM_SIZE
	.align		4
.L_31:
        /*00a8*/ 	.byte	0x03, 0x19
        /*00aa*/ 	.short	0x003c


	//----- nvinfo : EIATTR_PARAM_CBANK
	.align		4
        /*00ac*/ 	.byte	0x04, 0x0a
        /*00ae*/ 	.short	(.L_33 - .L_32)
	.align		4
.L_32:
        /*00b0*/ 	.word	index@(.nv.constant0.triton_poi_fused__native_batch_norm_legit_no_training__unsafe_index_relu_36)
        /*00b4*/ 	.short	0x0210
        /*00b6*/ 	.short	0x003c


	//----- nvinfo : EIATTR_SW_WAR
	.align		4
.L_33:
        /*00b8*/ 	.byte	0x04, 0x36
        /*00ba*/ 	.short	(.L_35 - .L_34)
.L_34:
        /*00bc*/ 	.word	0x00000008
.L_35:


//--------------------- .nv.callgraph             --------------------------
	.section	.nv.callgraph,"",@"SHT_CUDA_CALLGRAPH"
	.align	4
	.sectionentsize	8
	.align		4
        /*0000*/ 	.word	0x00000000
	.align		4
        /*0004*/ 	.word	0xffffffff
	.align		4
        /*0008*/ 	.word	0x00000000
	.align		4
        /*000c*/ 	.word	0xfffffffe
	.align		4
        /*0010*/ 	.word	0x00000000
	.align		4
        /*0014*/ 	.word	0xfffffffd
	.align		4
        /*0018*/ 	.word	0x00000000
	.align		4
        /*001c*/ 	.word	0xfffffffc


//--------------------- .nv.constant4             --------------------------
	.section	.nv.constant4,"a",@progbits
	.align	8
	.align		8
.nv.constant4:
        /*0000*/ 	.dword	_$_str
	.align		8
        /*0008*/ 	.dword	_$_str_$_2


//--------------------- .text.triton_poi_fused__native_batch_norm_legit_no_training__unsafe_index_relu_36 --------------------------
	.section	.text.triton_poi_fused__native_batch_norm_legit_no_training__unsafe_index_relu_36,"ax",@progbits
	.align	128
        .global         triton_poi_fused__native_batch_norm_legit_no_training__unsafe_index_relu_36
        .type           triton_poi_fused__native_batch_norm_legit_no_training__unsafe_index_relu_36,@function
        .size           triton_poi_fused__native_batch_norm_legit_no_training__unsafe_index_relu_36,(.L_x_1 - triton_poi_fused__native_batch_norm_legit_no_training__unsafe_index_relu_36)
        .other          triton_poi_fused__native_batch_norm_legit_no_training__unsafe_index_relu_36,@"STO_CUDA_ENTRY STV_DEFAULT"
triton_poi_fused__native_batch_norm_legit_no_training__unsafe_index_relu_36:
.text.triton_poi_fused__native_batch_norm_legit_no_training__unsafe_index_relu_36:
[----:B------:R-:W-:Y:S01]  /*0000*/  LDC R1, c[0x0][0x28] ;  /* 0x00000a00ff017b82 */ /* 0x000fe20000000800 */
[----:B------:R-:W1:Y:S07]  /*0010*/  S2R R0, SR_TID.X ;  /* 0x0000000000007919 */ /* 0x000e6e0000002100 */
[----:B------:R-:W2:Y:S01]  /*0020*/  LDC.64 R8, c[0x0][0x210] ;  /* 0x00008400ff087b82 */ /* 0x000ea20000000a00 */
[----:B------:R-:W-:Y:S01]  /*0030*/  ULDC.64 UR4, c[0x0][0x208] ;  /* 0x0000820000047ab9 */ /* 0x000fe20000000a00 */
[----:B------:R-:W-:Y:S01]  /*0040*/  ULDC.64 UR6, c[0x0][0x218] ;  /* 0x0000860000067ab9 */ /* 0x000fe20000000a00 */
[----:B------:R-:W3:Y:S01]  /*0050*/  S2R R3, SR_CTAID.X ;  /* 0x0000000000037919 */ /* 0x000ee20000002500 */
[----:B-1----:R-:W-:Y:S01]  /*0060*/  IMAD.SHL.U32 R0, R0, 0x4, RZ ;  /* 0x0000000400007824 */ /* 0x002fe200078e00ff */
[----:B---3--:R-:W-:-:S04]  /*0070*/  SHF.R.S32.HI R2, RZ, 0x15, R3 ;  /* 0x00000015ff027819 */ /* 0x008fc80000011403 */
[----:B------:R-:W-:-:S05]  /*0080*/  LOP3.LUT R0, R0, 0x1fc, RZ, 0xc0, !PT ;  /* 0x000001fc00007812 */ /* 0x000fca00078ec0ff */
[----:B------:R-:W-:Y:S01]  /*0090*/  IMAD R0, R3, 0x400, R0 ;  /* 0x0000040003007824 */ /* 0x000fe200078e0200 */
[----:B------:R-:W-:-:S03]  /*00a0*/  SGXT R3, R2, 0x1 ;  /* 0x000000010203781a */ /* 0x000fc60000000200 */
[----:B------:R-:W-:Y:S01]  /*00b0*/  VIADD R2, R0, 0x200 ;  /* 0x0000020000027836 */ /* 0x000fe20000000000 */
[----:B------:R-:W-:-:S04]  /*00c0*/  SHF.R.S32.HI R5, RZ, 0x1f, R0 ;  /* 0x0000001fff057819 */ /* 0x000fc80000011400 */
[----:B------:R-:W-:Y:S02]  /*00d0*/  LEA.HI R5, R5, R0, RZ, 0x4 ;  /* 0x0000000005057211 */ /* 0x000fe400078f20ff */
[----:B------:R-:W-:Y:S02]  /*00e0*/  LEA.HI R6, R3, R2, RZ, 0x4 ;  /* 0x0000000203067211 */ /* 0x000fe400078f20ff */
[----:B------:R-:W-:Y:S02]  /*00f0*/  SHF.R.S32.HI R4, RZ, 0x4, R5 ;  /* 0x00000004ff047819 */ /* 0x000fe40000011405 */
[----:B------:R-:W-:Y:S02]  /*0100*/  SHF.R.S32.HI R6, RZ, 0x4, R6 ;  /* 0x00000004ff067819 */ /* 0x000fe40000011406 */
[----:B------:R-:W-:Y:S02]  /*0110*/  LEA.HI R7, R4, R4, RZ, 0x4 ;  /* 0x0000000404077211 */ /* 0x000fe400078f20ff */
[----:B------:R-:W-:-:S02]  /*0120*/  LEA.HI R10, R6, R6, RZ, 0x4 ;  /* 0x00000006060a7211 */ /* 0x000fc400078f20ff */
[----:B------:R-:W-:Y:S02]  /*0130*/  LOP3.LUT R7, R7, 0xfffffff0, RZ, 0xc0, !PT ;  /* 0xfffffff007077812 */ /* 0x000fe400078ec0ff */
[----:B------:R-:W-:Y:S01]  /*0140*/  LOP3.LUT R11, R10, 0xfffffff0, RZ, 0xc0, !PT ;  /* 0xfffffff00a0b7812 */ /* 0x000fe200078ec0ff */
[----:B------:R-:W-:Y:S01]  /*0150*/  VIADD R10, R0, 0x2 ;  /* 0x00000002000a7836 */ /* 0x000fe20000000000 */
[----:B------:R-:W-:Y:S01]  /*0160*/  LOP3.LUT R5, R5, 0xfffffff0, RZ, 0xc0, !PT ;  /* 0xfffffff005057812 */ /* 0x000fe200078ec0ff */
[----:B------:R-:W-:Y:S02]  /*0170*/  IMAD.IADD R7, R4, 0x1, -R7 ;  /* 0x0000000104077824 */ /* 0x000fe400078e0a07 */
[----:B------:R-:W-:Y:S02]  /*0180*/  IMAD.IADD R11, R6, 0x1, -R11 ;  /* 0x00000001060b7824 */ /* 0x000fe400078e0a0b */
[----:B--2---:R-:W-:-:S04]  /*0190*/  IMAD.WIDE R12, R7, 0x8, R8 ;  /* 0x00000008070c7825 */ /* 0x004fc800078e0208 */
[----:B------:R-:W-:Y:S02]  /*01a0*/  IMAD.WIDE R14, R11, 0x8, R8 ;  /* 0x000000080b0e7825 */ /* 0x000fe400078e0208 */
[----:B------:R-:W2:Y:S01]  /*01b0*/  LDG.E.EL.64 R12, desc[UR4][R12.64] ;  /* 0x000000040c0c7981 */ /* 0x000ea2000c2e1b00 */
[----:B------:R-:W-:Y:S01]  /*01c0*/  LEA.HI R6, R3, R10, RZ, 0x4 ;  /* 0x0000000a03067211 */ /* 0x000fe200078f20ff */
[----:B------:R-:W-:Y:S02]  /*01d0*/  IMAD.IADD R5, R0, 0x1, -R5 ;  /* 0x0000000100057824 */ /* 0x000fe400078e0a05 */
[----:B------:R-:W3:Y:S01]  /*01e0*/  LDG.E.EL.64 R14, desc[UR4][R14.64] ;  /* 0x000000040e0e7981 */ /* 0x000ee2000c2e1b00 */
[----:B------:R-:W-:Y:S01]  /*01f0*/  LOP3.LUT R11, R6, 0xfffffff0, RZ, 0xc0, !PT ;  /* 0xfffffff0060b7812 */ /* 0x000fe200078ec0ff */
[----:B------:R-:W-:-:S04]  /*0200*/  IMAD.WIDE R4, R5, 0x8, R8 ;  /* 0x0000000805047825 */ /* 0x000fc800078e0208 */
[----:B------:R-:W-:Y:S02]  /*0210*/  IMAD.IADD R11, R10, 0x1, -R11 ;  /* 0x000000010a0b7824 */ /* 0x000fe400078e0a0b */
[----:B------:R-:W4:Y:S02]  /*0220*/  LDG.E.EL.128 R4, desc[UR4][R4.64] ;  /* 0x0000000404047981 */ /* 0x000f24000c2e1d00 */
[----:B------:R-:W-:-:S06]  /*0230*/  IMAD.WIDE R8, R11, 0x8, R8 ;  /* 0x000000080b087825 */ /* 0x000fcc00078e0208 */
[----:B------:R-:W5:Y:S01]  /*0240*/  LDG.E.EL.128 R8, desc[UR4][R8.64] ;  /* 0x0000000408087981 */ /* 0x000f62000c2e1d00 */
[----:B--2---:R-:W-:Y:S02]  /*0250*/  SHF.R.U32.HI R19, RZ, 0x1c, R13 ;  /* 0x0000001cff137819 */ /* 0x004fe4000001160d */
[----:B---3--:R-:W-:Y:S02]  /*0260*/  SHF.R.U32.HI R17, RZ, 0x1c, R15 ;  /* 0x0000001cff117819 */ /* 0x008fe4000001160f */
[----:B------:R-:W-:Y:S02]  /*0270*/  LOP3.LUT R19, R19, 0x8, RZ, 0xc0, !PT ;  /* 0x0000000813137812 */ /* 0x000fe400078ec0ff */
[----:B------:R-:W-:Y:S02]  /*0280*/  LOP3.LUT R17, R17, 0x8, RZ, 0xc0, !PT ;  /* 0x0000000811117812 */ /* 0x000fe400078ec0ff */
[----:B------:R-:W-:Y:S02]  /*0290*/  IADD3 R20, P0, R12, R19, RZ ;  /* 0x000000130c147210 */ /* 0x000fe40007f1e0ff */
[----:B------:R-:W-:-:S02]  /*02a0*/  IADD3 R12, P1, R14, R17, RZ ;  /* 0x000000110e0c7210 */ /* 0x000fc40007f3e0ff */
[C---:B----4-:R-:W-:Y:S01]  /*02b0*/  LEA R19, P2, R4.reuse, UR6, 0x2 ;  /* 0x0000000604137c11 */ /* 0x050fe2000f8410ff */
[----:B------:R-:W-:Y:S02]  /*02c0*/  IMAD.X R21, RZ, RZ, R13, P0 ;  /* 0x000000ffff157224 */ /* 0x000fe400000e060d */
[----:B------:R-:W-:Y:S01]  /*02d0*/  IMAD.X R13, RZ, RZ, R15, P1 ;  /* 0x000000ffff0d7224 */ /* 0x000fe200008e060f */
[--C-:B------:R-:W-:Y:S02]  /*02e0*/  SHF.R.U32.HI R14, RZ, 0x1a, R5.reuse ;  /* 0x0000001aff0e7819 */ /* 0x100fe40000011605 */
[----:B------:R-:W-:Y:S02]  /*02f0*/  LEA.HI.X R15, R4, UR7, R5, 0x2, P2 ;  /* 0x00000007040f7c11 */ /* 0x000fe400090f1405 */
[C---:B------:R-:W-:Y:S01]  /*0300*/  SHF.L.U64.HI R5, R20.reuse, 0x5, R21 ;  /* 0x0000000514057819 */ /* 0x040fe20000010215 */
[----:B------:R-:W-:Y:S01]  /*0310*/  IMAD.SHL.U32 R20, R20, 0x20, RZ ;  /* 0x0000002014147824 */ /* 0x000fe200078e00ff */
[----:B------:R-:W-:-:S02]  /*0320*/  LEA R17, P0, R6, UR6, 0x2 ;  /* 0x0000000606117c11 */ /* 0x000fc4000f8010ff */
[C---:B------:R-:W-:Y:S01]  /*0330*/  SHF.L.U64.HI R4, R12.reuse, 0x5, R13 ;  /* 0x000000050c047819 */ /* 0x040fe2000001020d */
[----:B------:R-:W-:Y:S01]  /*0340*/  IMAD.SHL.U32 R12, R12, 0x20, RZ ;  /* 0x000000200c0c7824 */ /* 0x000fe200078e00ff */
[----:B------:R-:W-:Y:S02]  /*0350*/  LOP3.LUT R14, R14, 0x20, RZ, 0xc0, !PT ;  /* 0x000000200e0e7812 */ /* 0x000fe400078ec0ff */
[----:B-----5:R-:W-:Y:S02]  /*0360*/  SHF.R.U32.HI R18, RZ, 0x1a, R9 ;  /* 0x0000001aff127819 */ /* 0x020fe40000011609 */
[--C-:B------:R-:W-:Y:S02]  /*0370*/  LEA.HI.X R13, R6, UR7, R7.reuse, 0x2, P0 ;  /* 0x00000007060d7c11 */ /* 0x100fe400080f1407 */
[----:B------:R-:W-:Y:S02]  /*0380*/  IADD3 R6, P0, P1, R20, R19, R14 ;  /* 0x0000001314067210 */ /* 0x000fe4000791e00e */
[----:B------:R-:W-:-:S02]  /*0390*/  SHF.R.U32.HI R16, RZ, 0x1a, R7 ;  /* 0x0000001aff107819 */ /* 0x000fc40000011607 */
[----:B------:R-:W-:Y:S02]  /*03a0*/  IADD3 R14, P4, P5, R12, R19, R14 ;  /* 0x000000130c0e7210 */ /* 0x000fe40007d9e00e */
[----:B------:R-:W-:Y:S02]  /*03b0*/  LEA R25, P6, R10, UR6, 0x2 ;  /* 0x000000060a197c11 */ /* 0x000fe4000f8c10ff */
[----:B------:R-:W-:Y:S02]  /*03c0*/  LEA R21, P2, R8, UR6, 0x2 ;  /* 0x0000000608157c11 */ /* 0x000fe4000f8410ff */
[----:B------:R-:W-:Y:S02]  /*03d0*/  LOP3.LUT R18, R18, 0x20, RZ, 0xc0, !PT ;  /* 0x0000002012127812 */ /* 0x000fe400078ec0ff */
[----:B------:R-:W-:Y:S02]  /*03e0*/  SHF.R.U32.HI R26, RZ, 0x1a, R11 ;  /* 0x0000001aff1a7819 */ /* 0x000fe4000001160b */
[----:B------:R-:W-:-:S02]  /*03f0*/  IADD3.X R7, R5, R15, RZ, P0, P1 ;  /* 0x0000000f05077210 */ /* 0x000fc400007e24ff */
[----:B------:R-:W-:Y:S02]  /*0400*/  LOP3.LUT R22, R16, 0x20, RZ, 0xc0, !PT ;  /* 0x0000002010167812 */ /* 0x000fe400078ec0ff */
[----:B------:R-:W-:Y:S02]  /*0410*/  LEA.HI.X R24, R10, UR7, R11, 0x2, P6 ;  /* 0x000000070a187c11 */ /* 0x000fe4000b0f140b */
[----:B------:R-:W-:Y:S02]  /*0420*/  IADD3.X R15, R4, R15, RZ, P4, P5 ;  /* 0x0000000f040f7210 */ /* 0x000fe400027ea4ff */
[----:B------:R-:W-:Y:S02]  /*0430*/  LEA.HI.X R19, R8, UR7, R9, 0x2, P2 ;  /* 0x0000000708137c11 */ /* 0x000fe400090f1409 */
[----:B------:R-:W-:Y:S02]  /*0440*/  IADD3 R10, P5, P4, R20, R21, R18 ;  /* 0x00000015140a7210 */ /* 0x000fe40007cbe012 */
[----:B------:R-:W-:-:S02]  /*0450*/  LOP3.LUT R26, R26, 0x20, RZ, 0xc0, !PT ;  /* 0x000000201a1a7812 */ /* 0x000fc400078ec0ff */
[----:B------:R-:W-:Y:S02]  /*0460*/  LEA.HI R9, R3, R0, RZ, 0x8 ;  /* 0x0000000003097211 */ /* 0x000fe400078f40ff */
[C---:B------:R-:W-:Y:S02]  /*0470*/  IADD3 R16, P3, P2, R20.reuse, R17, R22 ;  /* 0x0000001114107210 */ /* 0x040fe40007a7e016 */
[C---:B------:R-:W-:Y:S02]  /*0480*/  IADD3.X R11, R5.reuse, R19, RZ, P5, P4 ;  /* 0x00000013050b7210 */ /* 0x040fe40002fe84ff */
[----:B------:R-:W-:Y:S02]  /*0490*/  IADD3 R20, P4, P5, R20, R25, R26 ;  /* 0x0000001914147210 */ /* 0x000fe40007d9e01a */
[----:B------:R-:W-:Y:S02]  /*04a0*/  IADD3 R8, P1, P0, R12, R17, R22 ;  /* 0x000000110c087210 */ /* 0x000fe4000783e016 */
[----:B------:R-:W-:Y:S01]  /*04b0*/  SHF.R.S32.HI R9, RZ, 0x8, R9 ;  /* 0x00000008ff097819 */ /* 0x000fe20000011409 */
[----:B------:R-:W1:Y:S01]  /*04c0*/  LDC.64 R22, c[0x0][0x228] ;  /* 0x00008a00ff167b82 */ /* 0x000e620000000a00 */
[----:B------:R-:W-:-:S02]  /*04d0*/  IADD3.X R17, R5, R13, RZ, P3, P2 ;  /* 0x0000000d05117210 */ /* 0x000fc40001fe44ff */
[C---:B------:R-:W-:Y:S02]  /*04e0*/  IADD3 R18, P2, P3, R12.reuse, R21, R18 ;  /* 0x000000150c127210 */ /* 0x040fe40007b5e012 */
[----:B------:R-:W-:Y:S02]  /*04f0*/  IADD3.X R21, R5, R24, RZ, P4, P5 ;  /* 0x0000001805157210 */ /* 0x000fe400027ea4ff */
[----:B------:R-:W-:Y:S02]  /*0500*/  LEA.HI R5, R9, R9, RZ, 0x8 ;  /* 0x0000000909057211 */ /* 0x000fe400078f40ff */
[----:B------:R-:W-:Y:S02]  /*0510*/  LEA.HI R3, R3, R2, RZ, 0x8 ;  /* 0x0000000203037211 */ /* 0x000fe400078f40ff */
[----:B------:R-:W-:Y:S02]  /*0520*/  IADD3 R12, P4, P5, R12, R25, R26 ;  /* 0x000000190c0c7210 */ /* 0x000fe40007d9e01a */
[----:B------:R-:W-:-:S02]  /*0530*/  LOP3.LUT R26, R5, 0xffffff00, RZ, 0xc0, !PT ;  /* 0xffffff00051a7812 */ /* 0x000fc400078ec0ff */
[----:B------:R-:W-:Y:S01]  /*0540*/  SHF.R.S32.HI R3, RZ, 0x8, R3 ;  /* 0x00000008ff037819 */ /* 0x000fe20000011403 */
[C---:B------:R-:W-:Y:S02]  /*0550*/  IMAD.SHL.U32 R5, R9.reuse, 0x40, RZ ;  /* 0x0000004009057824 */ /* 0x040fe400078e00ff */
[----:B------:R-:W-:Y:S01]  /*0560*/  IMAD.IADD R25, R9, 0x1, -R26 ;  /* 0x0000000109197824 */ /* 0x000fe200078e0a1a */
[----:B------:R-:W-:-:S04]  /*0570*/  LEA.HI R9, R3, R3, RZ, 0x8 ;  /* 0x0000000303097211 */ /* 0x000fc800078f40ff */
[----:B------:R-:W-:Y:S01]  /*0580*/  LOP3.LUT R26, R9, 0xffffff00, RZ, 0xc0, !PT ;  /* 0xffffff00091a7812 */ /* 0x000fe200078ec0ff */
[----:B------:R-:W-:-:S04]  /*0590*/  IMAD.WIDE R6, R5, 0x4, R6 ;  /* 0x0000000405067825 */ /* 0x000fc800078e0206 */
[----:B------:R-:W-:Y:S02]  /*05a0*/  IMAD.IADD R27, R3, 0x1, -R26 ;  /* 0x00000001031b7824 */ /* 0x000fe400078e0a1a */
[--C-:B-1----:R-:W-:Y:S01]  /*05b0*/  IMAD.WIDE R28, R25, 0x4, R22.reuse ;  /* 0x00000004191c7825 */ /* 0x102fe200078e0216 */
[----:B------:R-:W2:Y:S03]  /*05c0*/  LDG.E.EL R7, desc[UR4][R6.64] ;  /* 0x0000000406077981 */ /* 0x000ea6000c2e1900 */
[----:B------:R-:W-:-:S06]  /*05d0*/  IMAD.WIDE R22, R27, 0x4, R22 ;  /* 0x000000041b167825 */ /* 0x000fcc00078e0216 */
[----:B------:R-:W3:Y:S04]  /*05e0*/  LDG.E.EL R22, desc[UR4][R22.64] ;  /* 0x0000000416167981 */ /* 0x000ee8000c2e1900 */
[----:B------:R1:W4:Y:S02]  /*05f0*/  LDG.E.EL R6, desc[UR4][R28.64] ;  /* 0x000000041c067981 */ /* 0x000324000c2e1900 */
[C---:B-1----:R-:W-:Y:S02]  /*0600*/  IMAD.WIDE R28, R5.reuse, 0x4, R20 ;  /* 0x00000004051c7825 */ /* 0x042fe400078e0214 */
[----:B------:R-:W1:Y:S01]  /*0610*/  LDC.64 R20, c[0x0][0x220] ;  /* 0x00008800ff147b82 */ /* 0x000e620000000a00 */
[C---:B------:R-:W-:Y:S01]  /*0620*/  IADD3.X R9, R4.reuse, R13, RZ, P1, P0 ;  /* 0x0000000d04097210 */ /* 0x040fe20000fe04ff */
[C---:B------:R-:W-:Y:S01]  /*0630*/  IMAD.WIDE R16, R5.reuse, 0x4, R16 ;  /* 0x0000000405107825 */ /* 0x040fe200078e0210 */
[C---:B------:R-:W-:Y:S01]  /*0640*/  IADD3.X R19, R4.reuse, R19, RZ, P2, P3 ;  /* 0x0000001304137210 */ /* 0x040fe200017e64ff */
[----:B------:R-:W5:Y:S01]  /*0650*/  LDG.E.EL R28, desc[UR4][R28.64] ;  /* 0x000000041c1c7981 */ /* 0x000f62000c2e1900 */
[----:B------:R-:W-:Y:S01]  /*0660*/  IADD3.X R13, R4, R24, RZ, P4, P5 ;  /* 0x00000018040d7210 */ /* 0x000fe200027ea4ff */
[----:B------:R-:W-:-:S02]  /*0670*/  IMAD.WIDE R10, R5, 0x4, R10 ;  /* 0x00000004050a7825 */ /* 0x000fc400078e020a */
[----:B------:R-:W2:Y:S04]  /*0680*/  LDG.E.EL R16, desc[UR4][R16.64] ;  /* 0x0000000410107981 */ /* 0x000ea8000c2e1900 */
[----:B------:R1:W2:Y:S02]  /*0690*/  LDG.E.EL R24, desc[UR4][R10.64] ;  /* 0x000000040a187981 */ /* 0x0002a4000c2e1900 */
[----:B01----:R-:W0:Y:S01]  /*06a0*/  LDC.64 R10, c[0x0][0x230] ;  /* 0x00008c00ff0a7b82 */ /* 0x003e220000000a00 */
[----:B------:R-:W-:-:S05]  /*06b0*/  IMAD.WIDE R4, R25, 0x4, R20 ;  /* 0x0000000419047825 */ /* 0x000fca00078e0214 */
[----:B------:R1:W5:Y:S02]  /*06c0*/  LDG.E.EL R17, desc[UR4][R4.64] ;  /* 0x0000000404117981 */ /* 0x000364000c2e1900 */
[----:B-1----:R-:W1:Y:S01]  /*06d0*/  LDC.64 R4, c[0x0][0x238] ;  /* 0x00008e00ff047b82 */ /* 0x002e620000000a00 */
[----:B------:R-:W-:Y:S02]  /*06e0*/  IMAD.SHL.U32 R3, R3, 0x40, RZ ;  /* 0x0000004003037824 */ /* 0x000fe400078e00ff */
[----:B------:R-:W-:-:S04]  /*06f0*/  IMAD.WIDE R20, R27, 0x4, R20 ;  /* 0x000000041b147825 */ /* 0x000fc800078e0214 */
[C---:B------:R-:W-:Y:S02]  /*0700*/  IMAD.WIDE R12, R3.reuse, 0x4, R12 ;  /* 0x00000004030c7825 */ /* 0x040fe400078e020c */
[----:B------:R-:W2:Y:S02]  /*0710*/  LDG.E.EL R21, desc[UR4][R20.64] ;  /* 0x0000000414157981 */ /* 0x000ea4000c2e1900 */
[----:B------:R-:W-:-:S04]  /*0720*/  IMAD.WIDE R14, R3, 0x4, R14 ;  /* 0x00000004030e7825 */ /* 0x000fc800078e020e */
[C---:B------:R-:W-:Y:S02]  /*0730*/  IMAD.WIDE R8, R3.reuse, 0x4, R8 ;  /* 0x0000000403087825 */ /* 0x040fe400078e0208 */
[----:B------:R-:W2:Y:S02]  /*0740*/  LDG.E.EL R14, desc[UR4][R14.64] ;  /* 0x000000040e0e7981 */ /* 0x000ea4000c2e1900 */
[----:B------:R-:W-:Y:S02]  /*0750*/  IMAD.WIDE R18, R3, 0x4, R18 ;  /* 0x0000000403127825 */ /* 0x000fe400078e0212 */
[----:B------:R1:W2:Y:S04]  /*0760*/  LDG.E.EL R3, desc[UR4][R12.64] ;  /* 0x000000040c037981 */ /* 0x0002a8000c2e1900 */
[----:B------:R0:W2:Y:S04]  /*0770*/  LDG.E.EL R26, desc[UR4][R8.64] ;  /* 0x00000004081a7981 */ /* 0x0000a8000c2e1900 */
[----:B------:R-:W2:Y:S01]  /*0780*/  LDG.E.EL R18, desc[UR4][R18.64] ;  /* 0x0000000412127981 */ /* 0x000ea2000c2e1900 */
[----:B-1----:R-:W-:-:S04]  /*0790*/  IMAD.WIDE R12, R25, 0x4, R4 ;  /* 0x00000004190c7825 */ /* 0x002fc800078e0204 */
[--C-:B0-----:R-:W-:Y:S02]  /*07a0*/  IMAD.WIDE R8, R25, 0x4, R10.reuse ;  /* 0x0000000419087825 */ /* 0x101fe400078e020a */
[----:B------:R-:W2:Y:S02]  /*07b0*/  LDG.E.EL R12, desc[UR4][R12.64] ;  /* 0x000000040c0c7981 */ /* 0x000ea4000c2e1900 */
[C---:B------:R-:W-:Y:S02]  /*07c0*/  IMAD.WIDE R10, R27.reuse, 0x4, R10 ;  /* 0x000000041b0a7825 */ /* 0x040fe400078e020a */
[----:B------:R0:W2:Y:S02]  /*07d0*/  LDG.E.EL R23, desc[UR4][R8.64] ;  /* 0x0000000408177981 */ /* 0x0000a4000c2e1900 */
[----:B------:R-:W-:Y:S02]  /*07e0*/  IMAD.WIDE R4, R27, 0x4, R4 ;  /* 0x000000041b047825 */ /* 0x000fe400078e0204 */
[----:B------:R1:W2:Y:S04]  /*07f0*/  LDG.E.EL R10, desc[UR4][R10.64] ;  /* 0x000000040a0a7981 */ /* 0x0002a8000c2e1900 */
[----:B------:R1:W2:Y:S01]  /*0800*/  LDG.E.EL R15, desc[UR4][R4.64] ;  /* 0x00000004040f7981 */ /* 0x0002a2000c2e1900 */
[----:B0-----:R-:W-:-:S04]  /*0810*/  SHF.R.S32.HI R9, RZ, 0x1f, R0 ;  /* 0x0000001fff097819 */ /* 0x001fc80000011400 */
[----:B------:R-:W-:Y:S02]  /*0820*/  LEA.HI R8, R9, R0, RZ, 0x10 ;  /* 0x0000000009087211 */ /* 0x000fe400078f80ff */
[----:B------:R-:W-:Y:S02]  /*0830*/  SHF.R.S32.HI R9, RZ, 0x1f, R2 ;  /* 0x0000001fff097819 */ /* 0x000fe40000011402 */
[C---:B-1----:R-:W-:Y:S01]  /*0840*/  LOP3.LUT R11, R8.reuse, 0xffff0000, RZ, 0xc0, !PT ;  /* 0xffff0000080b7812 */ /* 0x042fe200078ec0ff */
[----:B------:R-:W-:Y:S01]  /*0850*/  IMAD.SHL.U32 R8, R8, 0x2, RZ ;  /* 0x0000000208087824 */ /* 0x000fe200078e00ff */
[----:B------:R-:W-:Y:S01]  /*0860*/  LEA.HI R9, R9, R2, RZ, 0x10 ;  /* 0x0000000209097211 */ /* 0x000fe200078f80ff */
[----:B------:R-:W-:-:S03]  /*0870*/  IMAD.MOV.U32 R19, RZ, RZ, 0x3e800000 ;  /* 0x3e800000ff137424 */ /* 0x000fc600078e00ff */
[----:B------:R-:W-:Y:S01]  /*0880*/  LOP3.LUT R8, R8, 0xfffe0000, RZ, 0xc0, !PT ;  /* 0xfffe000008087812 */ /* 0x000fe200078ec0ff */
[----:B------:R-:W-:-:S03]  /*0890*/  IMAD.SHL.U32 R4, R9, 0x2, RZ ;  /* 0x0000000209047824 */ /* 0x000fc600078e00ff */
[----:B------:R-:W-:Y:S02]  /*08a0*/  IADD3 R11, R8, R0, -R11 ;  /* 0x00000000080b7210 */ /* 0x000fe40007ffe80b */
[----:B------:R-:W-:Y:S02]  /*08b0*/  LOP3.LUT R4, R4, 0xfffe0000, RZ, 0xc0, !PT ;  /* 0xfffe000004047812 */ /* 0x000fe400078ec0ff */
[----:B------:R-:W-:-:S04]  /*08c0*/  LOP3.LUT R9, R9, 0xffff0000, RZ, 0xc0, !PT ;  /* 0xffff000009097812 */ /* 0x000fc800078ec0ff */
[----:B------:R-:W-:Y:S02]  /*08d0*/  IADD3 R9, R4, R2, -R9 ;  /* 0x0000000204097210 */ /* 0x000fe40007ffe809 */
[----:B------:R-:W0:Y:S01]  /*08e0*/  LDC.64 R4, c[0x0][0x240] ;  /* 0x00009000ff047b82 */ /* 0x000e220000000a00 */
[----:B---3--:R-:W-:Y:S01]  /*08f0*/  FADD R22, R22, 9.9999997473787516356e-06 ;  /* 0x3727c5ac16167421 */ /* 0x008fe20000000000 */
[----:B----4-:R-:W-:-:S03]  /*0900*/  FADD R6, R6, 9.9999997473787516356e-06 ;  /* 0x3727c5ac06067421 */ /* 0x010fc60000000000 */
[----:B------:R-:W1:Y:S08]  /*0910*/  MUFU.SQRT R20, R22 ;  /* 0x0000001600147308 */ /* 0x000e700000002000 */
[----:B------:R-:W3:Y:S01]  /*0920*/  MUFU.SQRT R25, R6 ;  /* 0x0000000600197308 */ /* 0x000ee20000002000 */
[----:B-1----:R-:W-:Y:S02]  /*0930*/  FSETP.GT.AND P1, PT, R20, 8.50705917302346158658e+37, PT ;  /* 0x7e8000001400780b */ /* 0x002fe40003f24000 */
[----:B---3--:R-:W-:-:S02]  /*0940*/  FSETP.GT.AND P0, PT, R25, 8.50705917302346158658e+37, PT ;  /* 0x7e8000001900780b */ /* 0x008fc40003f04000 */
[----:B------:R-:W-:Y:S02]  /*0950*/  FSETP.GEU.AND P2, PT, R25, 1.175494350822287508e-38, PT ;  /* 0x008000001900780b */ /* 0x000fe40003f4e000 */
[----:B------:R-:W-:-:S07]  /*0960*/  FSETP.GEU.AND P3, PT, R20, 1.175494350822287508e-38, PT ;  /* 0x008000001400780b */ /* 0x000fce0003f6e000 */
[----:B------:R-:W-:Y:S02]  /*0970*/  @P1 FMUL R20, R20, 0.25 ;  /* 0x3e80000014141820 */ /* 0x000fe40000400000 */
[----:B------:R-:W-:-:S04]  /*0980*/  @P0 FMUL R25, R25, 0.25 ;  /* 0x3e80000019190820 */ /* 0x000fc80000400000 */
[----:B------:R-:W-:Y:S01]  /*0990*/  @!P2 FMUL R25, R25, 16777216 ;  /* 0x4b8000001919a820 */ /* 0x000fe20000400000 */
[----:B------:R-:W-:-:S03]  /*09a0*/  @!P3 FMUL R20, R20, 16777216 ;  /* 0x4b8000001414b820 */ /* 0x000fc60000400000 */
[----:B------:R-:W1:Y:S01]  /*09b0*/  MUFU.RCP R6, R25 ;  /* 0x0000001900067308 */ /* 0x000e620000001000 */
[----:B------:R-:W-:-:S07]  /*09c0*/  FSEL R13, R19, 1, P0 ;  /* 0x3f800000130d7808 */ /* 0x000fce0000000000 */
[----:B------:R-:W3:Y:S01]  /*09d0*/  MUFU.RCP R0, R20 ;  /* 0x0000001400007308 */ /* 0x000ee20000001000 */
[----:B------:R-:W-:Y:S01]  /*09e0*/  FSEL R19, R19, 1, P1 ;  /* 0x3f80000013137808 */ /* 0x000fe20000800000 */
[----:B------:R-:W-:Y:S01]  /*09f0*/  @!P2 FMUL R13, R13, 16777216 ;  /* 0x4b8000000d0da820 */ /* 0x000fe20000400000 */
[----:B-----5:R-:W-:-:S03]  /*0a00*/  FADD R28, -R17, R28 ;  /* 0x0000001c111c7221 */ /* 0x020fc60000000100 */
[----:B------:R-:W-:Y:S01]  /*0a10*/  @!P3 FMUL R19, R19, 16777216 ;  /* 0x4b8000001313b820 */ /* 0x000fe20000400000 */
[----:B-1----:R-:W-:Y:S01]  /*0a20*/  FMUL R13, R6, R13 ;  /* 0x0000000d060d7220 */ /* 0x002fe20000400000 */
[C---:B--2---:R-:W-:Y:S01]  /*0a30*/  FADD R7, -R17.reuse, R7 ;  /* 0x0000000711077221 */ /* 0x044fe20000000100 */
[C---:B------:R-:W-:Y:S01]  /*0a40*/  FADD R16, -R17.reuse, R16 ;  /* 0x0000001011107221 */ /* 0x040fe20000000100 */
[----:B------:R-:W-:Y:S01]  /*0a50*/  FADD R24, -R17, R24 ;  /* 0x0000001811187221 */ /* 0x000fe20000000100 */
[C---:B------:R-:W-:Y:S01]  /*0a60*/  FADD R14, -R21.reuse, R14 ;  /* 0x0000000e150e7221 */ /* 0x040fe20000000100 */
[----:B---3--:R-:W-:Y:S01]  /*0a70*/  FMUL R19, R0, R19 ;  /* 0x0000001300137220 */ /* 0x008fe20000400000 */
[----:B------:R-:W-:Y:S01]  /*0a80*/  FADD R2, -R21, R3 ;  /* 0x0000000315027221 */ /* 0x000fe20000000100 */
[----:B------:R-:W-:Y:S01]  /*0a90*/  FMUL R3, R13, R28 ;  /* 0x0000001c0d037220 */ /* 0x000fe20000400000 */
[C---:B------:R-:W-:Y:S01]  /*0aa0*/  FADD R26, -R21.reuse, R26 ;  /* 0x0000001a151a7221 */ /* 0x040fe20000000100 */
[----:B------:R-:W-:Y:S01]  /*0ab0*/  FADD R18, -R21, R18 ;  /* 0x0000001215127221 */ /* 0x000fe20000000100 */
[----:B------:R-:W-:-:S02]  /*0ac0*/  FMUL R0, R13, R7 ;  /* 0x000000070d007220 */ /* 0x000fc40000400000 */
[C---:B------:R-:W-:Y:S01]  /*0ad0*/  FMUL R26, R19.reuse, R26 ;  /* 0x0000001a131a7220 */ /* 0x040fe20000400000 */
[C---:B------:R-:W-:Y:S01]  /*0ae0*/  FMUL R14, R19.reuse, R14 ;  /* 0x0000000e130e7220 */ /* 0x040fe20000400000 */
[----:B------:R-:W-:Y:S01]  /*0af0*/  FMUL R18, R19, R18 ;  /* 0x0000001213127220 */ /* 0x000fe20000400000 */
[C---:B------:R-:W-:Y:S01]  /*0b00*/  FMUL R17, R13.reuse, R24 ;  /* 0x000000180d117220 */ /* 0x040fe20000400000 */
[----:B------:R-:W-:Y:S01]  /*0b10*/  FMUL R21, R13, R16 ;  /* 0x000000100d157220 */ /* 0x000fe20000400000 */
[----:B------:R-:W-:Y:S01]  /*0b20*/  FMUL R2, R19, R2 ;  /* 0x0000000213027220 */ /* 0x000fe20000400000 */
[C-C-:B------:R-:W-:Y:S01]  /*0b30*/  FFMA R7, R23.reuse, R3, R12.reuse ;  /* 0x0000000317077223 */ /* 0x140fe2000000000c */
[C-C-:B------:R-:W-:Y:S01]  /*0b40*/  FFMA R0, R23.reuse, R0, R12.reuse ;  /* 0x0000000017007223 */ /* 0x140fe2000000000c */
[C-C-:B------:R-:W-:Y:S01]  /*0b50*/  FFMA R21, R23.reuse, R21, R12.reuse ;  /* 0x0000001517157223 */ /* 0x140fe2000000000c */
[----:B------:R-:W-:Y:S02]  /*0b60*/  FFMA R17, R23, R17, R12 ;  /* 0x0000001117117223 */ /* 0x000fe4000000000c */
[----:B------:R-:W-:Y:S01]  /*0b70*/  FSETP.GEU.AND P6, PT, R7, RZ, PT ;  /* 0x000000ff0700720b */ /* 0x000fe20003fce000 */
[C-C-:B------:R-:W-:Y:S01]  /*0b80*/  FFMA R14, R10.reuse, R14, R15.reuse ;  /* 0x0000000e0a0e7223 */ /* 0x140fe2000000000f */
[C-C-:B------:R-:W-:Y:S01]  /*0b90*/  FFMA R26, R10.reuse, R26, R15.reuse ;  /* 0x0000001a0a1a7223 */ /* 0x140fe2000000000f */
[C-C-:B------:R-:W-:Y:S01]  /*0ba0*/  FFMA R18, R10.reuse, R18, R15.reuse ;  /* 0x000000120a127223 */ /* 0x140fe2000000000f */
[----:B------:R-:W-:Y:S01]  /*0bb0*/  FFMA R10, R10, R2, R15 ;  /* 0x000000020a0a7223 */ /* 0x000fe2000000000f */
[----:B------:R-:W-:-:S02]  /*0bc0*/  FSETP.GEU.AND P0, PT, R17, RZ, PT ;  /* 0x000000ff1100720b */ /* 0x000fc40003f0e000 */
[----:B------:R-:W-:Y:S02]  /*0bd0*/  FSETP.GEU.AND P1, PT, R21, RZ, PT ;  /* 0x000000ff1500720b */ /* 0x000fe40003f2e000 */
[----:B------:R-:W-:Y:S02]  /*0be0*/  FSETP.GEU.AND P2, PT, R0, RZ, PT ;  /* 0x000000ff0000720b */ /* 0x000fe40003f4e000 */
[----:B------:R-:W-:Y:S02]  /*0bf0*/  FSETP.GEU.AND P3, PT, R10, RZ, PT ;  /* 0x000000ff0a00720b */ /* 0x000fe40003f6e000 */
[----:B------:R-:W-:Y:S02]  /*0c00*/  SEL R7, R7, RZ, P6 ;  /* 0x000000ff07077207 */ /* 0x000fe40003000000 */
[----:B------:R-:W-:Y:S02]  /*0c10*/  FSETP.GEU.AND P4, PT, R18, RZ, PT ;  /* 0x000000ff1200720b */ /* 0x000fe40003f8e000 */
[----:B------:R-:W-:-:S02]  /*0c20*/  FSETP.GEU.AND P5, PT, R26, RZ, PT ;  /* 0x000000ff1a00720b */ /* 0x000fc40003fae000 */
[----:B------:R-:W-:Y:S01]  /*0c30*/  FSETP.GEU.AND P6, PT, R14, RZ, PT ;  /* 0x000000ff0e00720b */ /* 0x000fe20003fce000 */
[--C-:B0-----:R-:W-:Y:S01]  /*0c40*/  IMAD.WIDE R2, R11, 0x4, R4.reuse ;  /* 0x000000040b027825 */ /* 0x101fe200078e0204 */
[----:B------:R-:W-:Y:S02]  /*0c50*/  SEL R6, R17, RZ, P0 ;  /* 0x000000ff11067207 */ /* 0x000fe40000000000 */
[----:B------:R-:W-:Y:S01]  /*0c60*/  SEL R11, R10, RZ, P3 ;  /* 0x000000ff0a0b7207 */ /* 0x000fe20001800000 */
[----:B------:R-:W-:Y:S01]  /*0c70*/  IMAD.WIDE R12, R9, 0x4, R4 ;  /* 0x00000004090c7825 */ /* 0x000fe200078e0204 */
[----:B------:R-:W-:Y:S02]  /*0c80*/  SEL R5, R21, RZ, P1 ;  /* 0x000000ff15057207 */ /* 0x000fe40000800000 */
[----:B------:R-:W-:Y:S02]  /*0c90*/  SEL R4, R0, RZ, P2 ;  /* 0x000000ff00047207 */ /* 0x000fe40001000000 */
[----:B------:R-:W-:-:S02]  /*0ca0*/  SEL R10, R18, RZ, P4 ;  /* 0x000000ff120a7207 */ /* 0x000fc40002000000 */
[----:B------:R-:W-:Y:S02]  /*0cb0*/  SEL R9, R26, RZ, P5 ;  /* 0x000000ff1a097207 */ /* 0x000fe40002800000 */
[----:B------:R-:W-:Y:S01]  /*0cc0*/  SEL R8, R14, RZ, P6 ;  /* 0x000000ff0e087207 */ /* 0x000fe20003000000 */
[----:B------:R-:W-:Y:S04]  /*0cd0*/  STG.E.128 desc[UR4][R2.64], R4 ;  /* 0x0000000402007986 */ /* 0x000fe8000c101d04 */
[----:B------:R-:W-:Y:S01]  /*0ce0*/  STG.E.128 desc[UR4][R12.64], R8 ;  /* 0x000000080c007986 */ /* 0x000fe2000c101d04 */
[----:B------:R-:W-:Y:S05]  /*0cf0*/  EXIT ;  /* 0x000000000000794d */ /* 0x000fea0003800000 */
.L_x_0:
[----:B------:R-:W-:-:S00]  /*0d00*/  BRA `(.L_x_0) ;  /* 0xfffffffc00fc7947 */ /* 0x000fc0000383ffff */
[----:B------:R-:W-:-:S00]  /*0d10*/  NOP ;  /* 0x0000000000007918 */ /* 0x000fc00000000000 */
        /* <DEDUP_REMOVED lines=14> */
.L_x_1:


//--------------------- .nv.global.init           --------------------------
	.section	.nv.global.init,"aw",@progbits
.nv.global.init:
	.type		_$_str,@object
	.size		_$_str,(_$_str_$_2 - _$_str)
_$_str:
        /*0000*/ 	.byte	0x5f, 0x5f, 0x43, 0x55, 0x44, 0x41, 0x5f, 0x46, 0x54, 0x5a, 0x00
	.type		_$_str_$_2,@object
	.size		_$_str_$_2,(.L_1 - _$_str_$_2)
_$_str_$_2:
        /*000b*/ 	.byte	0x5f, 0x5f, 0x43, 0x55, 0x44, 0x41, 0x5f, 0x50, 0x52, 0x45, 0x43, 0x5f, 0x53, 0x51, 0x52, 0x54
        /*001b*/ 	.byte	0x00
.L_1:


//--------------------- .nv.constant0.triton_poi_fused__native_batch_norm_legit_no_training__unsafe_index_relu_36 --------------------------
	.section	.nv.constant0.triton_poi_fused__native_batch_norm_legit_no_training__unsafe_index_relu_36,"a",@progbits
	.sectionflags	@""
	.align	4
.nv.constant0.triton_poi_fused__native_batch_norm_legit_no_training__unsafe_index_relu_36:
	.zero		588
